//
// Generated by NVIDIA NVVM Compiler
//
// Compiler Build ID: CL-36424714
// Cuda compilation tools, release 13.0, V13.0.88
// Based on NVVM 20.0.0
//

.version 9.0
.target sm_100
.address_size 64

	// .globl	_Z16count_charactersPcPjm

.visible .entry _Z16count_charactersPcPjm(
	.param .u64 .ptr .align 1 _Z16count_charactersPcPjm_param_0,
	.param .u64 .ptr .align 1 _Z16count_charactersPcPjm_param_1,
	.param .u64 _Z16count_charactersPcPjm_param_2
)
{
	.reg .pred 	%p<2>;
	.reg .b32 	%r<7>;
	.reg .b64 	%rd<10>;

	ld.param.u64 	%rd2, [_Z16count_charactersPcPjm_param_0];
	ld.param.u64 	%rd3, [_Z16count_charactersPcPjm_param_1];
	ld.param.u64 	%rd4, [_Z16count_charactersPcPjm_param_2];
	mov.u32 	%r1, %tid.x;
	mov.u32 	%r2, %ctaid.x;
	mov.u32 	%r3, %ntid.x;
	mad.lo.s32 	%r4, %r2, %r3, %r1;
	cvt.u64.u32 	%rd1, %r4;
	setp.le.u64 	%p1, %rd4, %rd1;
	@%p1 bra 	$L__BB0_2;
	cvta.to.global.u64 	%rd5, %rd2;
	cvta.to.global.u64 	%rd6, %rd3;
	add.s64 	%rd7, %rd5, %rd1;
	ld.global.u8 	%r5, [%rd7];
	mul.wide.u32 	%rd8, %r5, 4;
	add.s64 	%rd9, %rd6, %rd8;
	atom.global.add.u32 	%r6, [%rd9], 1;
$L__BB0_2:
	ret;

}
	// .globl	_Z13compress_dataPcPjP11HuffmanCodemPy
.visible .entry _Z13compress_dataPcPjP11HuffmanCodemPy(
	.param .u64 .ptr .align 1 _Z13compress_dataPcPjP11HuffmanCodemPy_param_0,
	.param .u64 .ptr .align 1 _Z13compress_dataPcPjP11HuffmanCodemPy_param_1,
	.param .u64 .ptr .align 1 _Z13compress_dataPcPjP11HuffmanCodemPy_param_2,
	.param .u64 _Z13compress_dataPcPjP11HuffmanCodemPy_param_3,
	.param .u64 .ptr .align 1 _Z13compress_dataPcPjP11HuffmanCodemPy_param_4
)
{
	.reg .pred 	%p<27>;
	.reg .b16 	%rs<16>;
	.reg .b32 	%r<83>;
	.reg .b64 	%rd<112>;

	ld.param.u64 	%rd25, [_Z13compress_dataPcPjP11HuffmanCodemPy_param_0];
	ld.param.u64 	%rd29, [_Z13compress_dataPcPjP11HuffmanCodemPy_param_1];
	ld.param.u64 	%rd26, [_Z13compress_dataPcPjP11HuffmanCodemPy_param_2];
	ld.param.u64 	%rd27, [_Z13compress_dataPcPjP11HuffmanCodemPy_param_3];
	ld.param.u64 	%rd28, [_Z13compress_dataPcPjP11HuffmanCodemPy_param_4];
	cvta.to.global.u64 	%rd1, %rd29;
	mov.u32 	%r2, %tid.x;
	mov.u32 	%r3, %ctaid.x;
	mov.u32 	%r4, %ntid.x;
	mad.lo.s32 	%r5, %r3, %r4, %r2;
	cvt.u64.u32 	%rd107, %r5;
	mov.u32 	%r6, %nctaid.x;
	mul.lo.s32 	%r1, %r4, %r6;
	setp.le.u64 	%p1, %rd27, %rd107;
	@%p1 bra 	$L__BB1_44;
	cvt.u64.u32 	%rd3, %r1;
	cvta.to.global.u64 	%rd4, %rd25;
	cvta.to.global.u64 	%rd5, %rd26;
	cvta.to.global.u64 	%rd6, %rd28;
$L__BB1_2:
	add.s64 	%rd30, %rd4, %rd107;
	ld.global.u8 	%r7, [%rd30];
	mul.wide.u32 	%rd31, %r7, 264;
	add.s64 	%rd8, %rd5, %rd31;
	ld.global.u64 	%rd9, [%rd8+256];
	atom.global.add.u64 	%rd10, [%rd6], %rd9;
	setp.eq.s64 	%p2, %rd9, 0;
	@%p2 bra 	$L__BB1_43;
	and.b64  	%rd11, %rd9, 7;
	setp.lt.u64 	%p3, %rd9, 8;
	mov.b64 	%rd110, 0;
	@%p3 bra 	$L__BB1_22;
	mov.b64 	%rd108, 0;
$L__BB1_5:
	.pragma "nounroll";
	add.s64 	%rd13, %rd8, %rd108;
	ld.global.u8 	%rs1, [%rd13];
	setp.eq.s16 	%p4, %rs1, 0;
	@%p4 bra 	$L__BB1_7;
	add.s64 	%rd34, %rd108, %rd10;
	cvt.u32.u64 	%r8, %rd34;
	and.b32  	%r9, %r8, 31;
	mov.b32 	%r10, 1;
	shl.b32 	%r11, %r10, %r9;
	shr.u64 	%rd35, %rd34, 3;
	and.b64  	%rd36, %rd35, 2305843009213693948;
	add.s64 	%rd37, %rd1, %rd36;
	atom.global.or.b32 	%r12, [%rd37], %r11;
$L__BB1_7:
	ld.global.u8 	%rs2, [%rd13+1];
	setp.eq.s16 	%p5, %rs2, 0;
	@%p5 bra 	$L__BB1_9;
	add.s64 	%rd38, %rd108, %rd10;
	add.s64 	%rd39, %rd38, 1;
	cvt.u32.u64 	%r13, %rd39;
	and.b32  	%r14, %r13, 31;
	mov.b32 	%r15, 1;
	shl.b32 	%r16, %r15, %r14;
	shr.u64 	%rd40, %rd39, 3;
	and.b64  	%rd41, %rd40, 2305843009213693948;
	add.s64 	%rd42, %rd1, %rd41;
	atom.global.or.b32 	%r17, [%rd42], %r16;
$L__BB1_9:
	ld.global.u8 	%rs3, [%rd13+2];
	setp.eq.s16 	%p6, %rs3, 0;
	@%p6 bra 	$L__BB1_11;
	add.s64 	%rd43, %rd108, %rd10;
	add.s64 	%rd44, %rd43, 2;
	cvt.u32.u64 	%r18, %rd44;
	and.b32  	%r19, %r18, 31;
	mov.b32 	%r20, 1;
	shl.b32 	%r21, %r20, %r19;
	shr.u64 	%rd45, %rd44, 3;
	and.b64  	%rd46, %rd45, 2305843009213693948;
	add.s64 	%rd47, %rd1, %rd46;
	atom.global.or.b32 	%r22, [%rd47], %r21;
$L__BB1_11:
	ld.global.u8 	%rs4, [%rd13+3];
	setp.eq.s16 	%p7, %rs4, 0;
	@%p7 bra 	$L__BB1_13;
	add.s64 	%rd48, %rd108, %rd10;
	add.s64 	%rd49, %rd48, 3;
	cvt.u32.u64 	%r23, %rd49;
	and.b32  	%r24, %r23, 31;
	mov.b32 	%r25, 1;
	shl.b32 	%r26, %r25, %r24;
	shr.u64 	%rd50, %rd49, 3;
	and.b64  	%rd51, %rd50, 2305843009213693948;
	add.s64 	%rd52, %rd1, %rd51;
	atom.global.or.b32 	%r27, [%rd52], %r26;
$L__BB1_13:
	ld.global.u8 	%rs5, [%rd13+4];
	setp.eq.s16 	%p8, %rs5, 0;
	@%p8 bra 	$L__BB1_15;
	add.s64 	%rd53, %rd108, %rd10;
	add.s64 	%rd54, %rd53, 4;
	cvt.u32.u64 	%r28, %rd54;
	and.b32  	%r29, %r28, 31;
	mov.b32 	%r30, 1;
	shl.b32 	%r31, %r30, %r29;
	shr.u64 	%rd55, %rd54, 3;
	and.b64  	%rd56, %rd55, 2305843009213693948;
	add.s64 	%rd57, %rd1, %rd56;
	atom.global.or.b32 	%r32, [%rd57], %r31;
$L__BB1_15:
	ld.global.u8 	%rs6, [%rd13+5];
	setp.eq.s16 	%p9, %rs6, 0;
	@%p9 bra 	$L__BB1_17;
	add.s64 	%rd58, %rd108, %rd10;
	add.s64 	%rd59, %rd58, 5;
	cvt.u32.u64 	%r33, %rd59;
	and.b32  	%r34, %r33, 31;
	mov.b32 	%r35, 1;
	shl.b32 	%r36, %r35, %r34;
	shr.u64 	%rd60, %rd59, 3;
	and.b64  	%rd61, %rd60, 2305843009213693948;
	add.s64 	%rd62, %rd1, %rd61;
	atom.global.or.b32 	%r37, [%rd62], %r36;
$L__BB1_17:
	ld.global.u8 	%rs7, [%rd13+6];
	setp.eq.s16 	%p10, %rs7, 0;
	@%p10 bra 	$L__BB1_19;
	add.s64 	%rd63, %rd108, %rd10;
	add.s64 	%rd64, %rd63, 6;
	cvt.u32.u64 	%r38, %rd64;
	and.b32  	%r39, %r38, 31;
	mov.b32 	%r40, 1;
	shl.b32 	%r41, %r40, %r39;
	shr.u64 	%rd65, %rd64, 3;
	and.b64  	%rd66, %rd65, 2305843009213693948;
	add.s64 	%rd67, %rd1, %rd66;
	atom.global.or.b32 	%r42, [%rd67], %r41;
$L__BB1_19:
	ld.global.u8 	%rs8, [%rd13+7];
	setp.eq.s16 	%p11, %rs8, 0;
	@%p11 bra 	$L__BB1_21;
	add.s64 	%rd68, %rd108, %rd10;
	add.s64 	%rd69, %rd68, 7;
	cvt.u32.u64 	%r43, %rd69;
	and.b32  	%r44, %r43, 31;
	mov.b32 	%r45, 1;
	shl.b32 	%r46, %r45, %r44;
	shr.u64 	%rd70, %rd69, 3;
	and.b64  	%rd71, %rd70, 2305843009213693948;
	add.s64 	%rd72, %rd1, %rd71;
	atom.global.or.b32 	%r47, [%rd72], %r46;
$L__BB1_21:
	add.s64 	%rd108, %rd108, 8;
	and.b64  	%rd110, %rd9, -8;
	setp.ne.s64 	%p12, %rd108, %rd110;
	@%p12 bra 	$L__BB1_5;
$L__BB1_22:
	setp.eq.s64 	%p13, %rd11, 0;
	@%p13 bra 	$L__BB1_43;
	and.b64  	%rd17, %rd9, 3;
	setp.lt.u64 	%p14, %rd11, 4;
	@%p14 bra 	$L__BB1_33;
	add.s64 	%rd18, %rd8, %rd110;
	ld.global.u8 	%rs9, [%rd18];
	setp.eq.s16 	%p15, %rs9, 0;
	@%p15 bra 	$L__BB1_26;
	add.s64 	%rd73, %rd110, %rd10;
	cvt.u32.u64 	%r48, %rd73;
	and.b32  	%r49, %r48, 31;
	mov.b32 	%r50, 1;
	shl.b32 	%r51, %r50, %r49;
	shr.u64 	%rd74, %rd73, 3;
	and.b64  	%rd75, %rd74, 2305843009213693948;
	add.s64 	%rd76, %rd1, %rd75;
	atom.global.or.b32 	%r52, [%rd76], %r51;
$L__BB1_26:
	ld.global.u8 	%rs10, [%rd18+1];
	setp.eq.s16 	%p16, %rs10, 0;
	@%p16 bra 	$L__BB1_28;
	add.s64 	%rd77, %rd110, %rd10;
	add.s64 	%rd78, %rd77, 1;
	cvt.u32.u64 	%r53, %rd78;
	and.b32  	%r54, %r53, 31;
	mov.b32 	%r55, 1;
	shl.b32 	%r56, %r55, %r54;
	shr.u64 	%rd79, %rd78, 3;
	and.b64  	%rd80, %rd79, 2305843009213693948;
	add.s64 	%rd81, %rd1, %rd80;
	atom.global.or.b32 	%r57, [%rd81], %r56;
$L__BB1_28:
	ld.global.u8 	%rs11, [%rd18+2];
	setp.eq.s16 	%p17, %rs11, 0;
	@%p17 bra 	$L__BB1_30;
	add.s64 	%rd82, %rd110, %rd10;
	add.s64 	%rd83, %rd82, 2;
	cvt.u32.u64 	%r58, %rd83;
	and.b32  	%r59, %r58, 31;
	mov.b32 	%r60, 1;
	shl.b32 	%r61, %r60, %r59;
	shr.u64 	%rd84, %rd83, 3;
	and.b64  	%rd85, %rd84, 2305843009213693948;
	add.s64 	%rd86, %rd1, %rd85;
	atom.global.or.b32 	%r62, [%rd86], %r61;
$L__BB1_30:
	ld.global.u8 	%rs12, [%rd18+3];
	setp.eq.s16 	%p18, %rs12, 0;
	@%p18 bra 	$L__BB1_32;
	add.s64 	%rd87, %rd110, %rd10;
	add.s64 	%rd88, %rd87, 3;
	cvt.u32.u64 	%r63, %rd88;
	and.b32  	%r64, %r63, 31;
	mov.b32 	%r65, 1;
	shl.b32 	%r66, %r65, %r64;
	shr.u64 	%rd89, %rd88, 3;
	and.b64  	%rd90, %rd89, 2305843009213693948;
	add.s64 	%rd91, %rd1, %rd90;
	atom.global.or.b32 	%r67, [%rd91], %r66;
$L__BB1_32:
	add.s64 	%rd110, %rd110, 4;
$L__BB1_33:
	setp.eq.s64 	%p19, %rd17, 0;
	@%p19 bra 	$L__BB1_43;
	setp.eq.s64 	%p20, %rd17, 1;
	@%p20 bra 	$L__BB1_40;
	add.s64 	%rd21, %rd8, %rd110;
	ld.global.u8 	%rs13, [%rd21];
	setp.eq.s16 	%p21, %rs13, 0;
	@%p21 bra 	$L__BB1_37;
	add.s64 	%rd92, %rd110, %rd10;
	cvt.u32.u64 	%r68, %rd92;
	and.b32  	%r69, %r68, 31;
	mov.b32 	%r70, 1;
	shl.b32 	%r71, %r70, %r69;
	shr.u64 	%rd93, %rd92, 3;
	and.b64  	%rd94, %rd93, 2305843009213693948;
	add.s64 	%rd95, %rd1, %rd94;
	atom.global.or.b32 	%r72, [%rd95], %r71;
$L__BB1_37:
	ld.global.u8 	%rs14, [%rd21+1];
	setp.eq.s16 	%p22, %rs14, 0;
	@%p22 bra 	$L__BB1_39;
	add.s64 	%rd96, %rd110, %rd10;
	add.s64 	%rd97, %rd96, 1;
	cvt.u32.u64 	%r73, %rd97;
	and.b32  	%r74, %r73, 31;
	mov.b32 	%r75, 1;
	shl.b32 	%r76, %r75, %r74;
	shr.u64 	%rd98, %rd97, 3;
	and.b64  	%rd99, %rd98, 2305843009213693948;
	add.s64 	%rd100, %rd1, %rd99;
	atom.global.or.b32 	%r77, [%rd100], %r76;
$L__BB1_39:
	add.s64 	%rd110, %rd110, 2;
$L__BB1_40:
	and.b64  	%rd101, %rd9, 1;
	setp.eq.b64 	%p23, %rd101, 1;
	not.pred 	%p24, %p23;
	@%p24 bra 	$L__BB1_43;
	add.s64 	%rd102, %rd8, %rd110;
	ld.global.u8 	%rs15, [%rd102];
	setp.eq.s16 	%p25, %rs15, 0;
	@%p25 bra 	$L__BB1_43;
	add.s64 	%rd103, %rd110, %rd10;
	cvt.u32.u64 	%r78, %rd103;
	and.b32  	%r79, %r78, 31;
	mov.b32 	%r80, 1;
	shl.b32 	%r81, %r80, %r79;
	shr.u64 	%rd104, %rd103, 3;
	and.b64  	%rd105, %rd104, 2305843009213693948;
	add.s64 	%rd106, %rd1, %rd105;
	atom.global.or.b32 	%r82, [%rd106], %r81;
$L__BB1_43:
	add.s64 	%rd107, %rd107, %rd3;
	setp.lt.u64 	%p26, %rd107, %rd27;
	@%p26 bra 	$L__BB1_2;
$L__BB1_44:
	ret;

}
	// .globl	_Z12encrypt_dataPcS_m
.visible .entry _Z12encrypt_dataPcS_m(
	.param .u64 .ptr .align 1 _Z12encrypt_dataPcS_m_param_0,
	.param .u64 .ptr .align 1 _Z12encrypt_dataPcS_m_param_1,
	.param .u64 _Z12encrypt_dataPcS_m_param_2
)
{
	.reg .pred 	%p<3>;
	.reg .b16 	%rs<3>;
	.reg .b32 	%r<7>;
	.reg .b64 	%rd<13>;

	ld.param.u64 	%rd7, [_Z12encrypt_dataPcS_m_param_0];
	ld.param.u64 	%rd8, [_Z12encrypt_dataPcS_m_param_1];
	ld.param.u64 	%rd9, [_Z12encrypt_dataPcS_m_param_2];
	mov.u32 	%r2, %tid.x;
	mov.u32 	%r3, %ctaid.x;
	mov.u32 	%r4, %ntid.x;
	mad.lo.s32 	%r5, %r3, %r4, %r2;
	cvt.u64.u32 	%rd12, %r5;
	mov.u32 	%r6, %nctaid.x;
	mul.lo.s32 	%r1, %r4, %r6;
	setp.le.u64 	%p1, %rd9, %rd12;
	@%p1 bra 	$L__BB2_3;
	cvt.u64.u32 	%rd2, %r1;
	cvta.to.global.u64 	%rd3, %rd7;
	cvta.to.global.u64 	%rd4, %rd8;
$L__BB2_2:
	add.s64 	%rd10, %rd3, %rd12;
	ld.global.u8 	%rs1, [%rd10];
	add.s16 	%rs2, %rs1, 32;
	add.s64 	%rd11, %rd4, %rd12;
	st.global.u8 	[%rd11], %rs2;
	add.s64 	%rd12, %rd12, %rd2;
	setp.lt.u64 	%p2, %rd12, %rd9;
	@%p2 bra 	$L__BB2_2;
$L__BB2_3:
	ret;

}


// ===== COMPILED SASS (sm_100) =====

	.target	sm_100

	.elftype	@"ET_EXEC"


//--------------------- .note.nv.tkinfo           --------------------------
	.section	.note.nv.tkinfo,"",@"SHT_NOTE"
	.sectionflags	@"SHF_NOTE_NV_TKINFO"
	.tkinfo
        /*0018*/ 	.word	0x00000002
        /*0030*/ 	.string	""
        /*0030*/ 	.string	"ptxas"
        /*0030*/ 	.string	"Cuda compilation tools, release 13.0, V13.0.88"
        /*0030*/ 	.string	"Build cuda_13.0.r13.0/compiler.36424714_0"
        /*0030*/ 	.string	"-arch sm_100 -m 64 "



//--------------------- .note.nv.cuinfo           --------------------------
	.section	.note.nv.cuinfo,"",@"SHT_NOTE"
	.sectionflags	@"SHF_NOTE_NV_CUINFO"
        /*0018*/ 	.short	0x0002
        /*001a*/ 	.short	0x0064
        /*001c*/ 	.short	0x0082
	.zero		2


//--------------------- .nv.info                  --------------------------
	.section	.nv.info,"",@"SHT_CUDA_INFO"
	.align	4


	//----- nvinfo : EIATTR_REGCOUNT
	.align		4
        /*0000*/ 	.byte	0x04, 0x2f
        /*0002*/ 	.short	(.L_1 - .L_0)
	.align		4
.L_0:
        /*0004*/ 	.word	index@(_Z16count_charactersPcPjm)
        /*0008*/ 	.word	0x0000000a


	//----- nvinfo : EIATTR_FRAME_SIZE
	.align		4
.L_1:
        /*000c*/ 	.byte	0x04, 0x11
        /*000e*/ 	.short	(.L_3 - .L_2)
	.align		4
.L_2:
        /*0010*/ 	.word	index@(_Z16count_charactersPcPjm)
        /*0014*/ 	.word	0x00000000


	//----- nvinfo : EIATTR_REGCOUNT
	.align		4
.L_3:
        /*0018*/ 	.byte	0x04, 0x2f
        /*001a*/ 	.short	(.L_5 - .L_4)
	.align		4
.L_4:
        /*001c*/ 	.word	index@(_Z13compress_dataPcPjP11HuffmanCodemPy)
        /*0020*/ 	.word	0x00000016


	//----- nvinfo : EIATTR_FRAME_SIZE
	.align		4
.L_5:
        /*0024*/ 	.byte	0x04, 0x11
        /*0026*/ 	.short	(.L_7 - .L_6)
	.align		4
.L_6:
        /*0028*/ 	.word	index@(_Z13compress_dataPcPjP11HuffmanCodemPy)
        /*002c*/ 	.word	0x00000000


	//----- nvinfo : EIATTR_REGCOUNT
	.align		4
.L_7:
        /*0030*/ 	.byte	0x04, 0x2f
        /*0032*/ 	.short	(.L_9 - .L_8)
	.align		4
.L_8:
        /*0034*/ 	.word	index@(_Z12encrypt_dataPcS_m)
        /*0038*/ 	.word	0x0000000b


	//----- nvinfo : EIATTR_FRAME_SIZE
	.align		4
.L_9:
        /*003c*/ 	.byte	0x04, 0x11
        /*003e*/ 	.short	(.L_11 - .L_10)
	.align		4
.L_10:
        /*0040*/ 	.word	index@(_Z12encrypt_dataPcS_m)
        /*0044*/ 	.word	0x00000000


	//----- nvinfo : EIATTR_MIN_STACK_SIZE
	.align		4
.L_11:
        /*0048*/ 	.byte	0x04, 0x12
        /*004a*/ 	.short	(.L_13 - .L_12)
	.align		4
.L_12:
        /*004c*/ 	.word	index@(_Z12encrypt_dataPcS_m)
        /*0050*/ 	.word	0x00000000


	//----- nvinfo : EIATTR_MIN_STACK_SIZE
	.align		4
.L_13:
        /*0054*/ 	.byte	0x04, 0x12
        /*0056*/ 	.short	(.L_15 - .L_14)
	.align		4
.L_14:
        /*0058*/ 	.word	index@(_Z13compress_dataPcPjP11HuffmanCodemPy)
        /*005c*/ 	.word	0x00000000


	//----- nvinfo : EIATTR_MIN_STACK_SIZE
	.align		4
.L_15:
        /*0060*/ 	.byte	0x04, 0x12
        /*0062*/ 	.short	(.L_17 - .L_16)
	.align		4
.L_16:
        /*0064*/ 	.word	index@(_Z16count_charactersPcPjm)
        /*0068*/ 	.word	0x00000000
.L_17:


//--------------------- .nv.compat                --------------------------
	.section	.nv.compat,"",@"SHT_CUDA_COMPAT_INFO"
	.align	4
        /*0000*/ 	.byte	0x02, 0x09, 0x00, 0x00, 0x02, 0x02, 0x01, 0x00, 0x02, 0x05, 0x05, 0x00, 0x03, 0x07, 0x01, 0x01
        /*0010*/ 	.byte	0x02, 0x03, 0x00, 0x00, 0x02, 0x06, 0x01, 0x00, 0x04, 0x0b, 0x08, 0x00, 0x09, 0x00, 0x00, 0x00
        /*0020*/ 	.byte	0x00, 0x00, 0x00, 0x00


//--------------------- .nv.info._Z12encrypt_dataPcS_m --------------------------
	.section	.nv.info._Z12encrypt_dataPcS_m,"",@"SHT_CUDA_INFO"
	.sectionflags	@""
	.align	4


	//----- nvinfo : EIATTR_CUDA_API_VERSION
	.align		4
        /*0000*/ 	.byte	0x04, 0x37
        /*0002*/ 	.short	(.L_19 - .L_18)
.L_18:
        /*0004*/ 	.word	0x00000082


	//----- nvinfo : EIATTR_KPARAM_INFO
	.align		4
.L_19:
        /*0008*/ 	.byte	0x04, 0x17
        /*000a*/ 	.short	(.L_21 - .L_20)
.L_20:
        /*000c*/ 	.word	0x00000000
        /*0010*/ 	.short	0x0002
        /*0012*/ 	.short	0x0010
        /*0014*/ 	.byte	0x00, 0xf0, 0x21, 0x00


	//----- nvinfo : EIATTR_KPARAM_INFO
	.align		4
.L_21:
        /*0018*/ 	.byte	0x04, 0x17
        /*001a*/ 	.short	(.L_23 - .L_22)
.L_22:
        /*001c*/ 	.word	0x00000000
        /*0020*/ 	.short	0x0001
        /*0022*/ 	.short	0x0008
        /*0024*/ 	.byte	0x00, 0xf5, 0x21, 0x00


	//----- nvinfo : EIATTR_KPARAM_INFO
	.align		4
.L_23:
        /*0028*/ 	.byte	0x04, 0x17
        /*002a*/ 	.short	(.L_25 - .L_24)
.L_24:
        /*002c*/ 	.word	0x00000000
        /*0030*/ 	.short	0x0000
        /*0032*/ 	.short	0x0000
        /*0034*/ 	.byte	0x00, 0xf5, 0x21, 0x00


	//----- nvinfo : EIATTR_SPARSE_MMA_MASK
	.align		4
.L_25:
        /*0038*/ 	.byte	0x03, 0x50
        /*003a*/ 	.short	0x0000


	//----- nvinfo : EIATTR_MAXREG_COUNT
	.align		4
        /*003c*/ 	.byte	0x03, 0x1b
        /*003e*/ 	.short	0x00ff


	//----- nvinfo : EIATTR_MERCURY_ISA_VERSION
	.align		4
        /*0040*/ 	.byte	0x03, 0x5f
        /*0042*/ 	.short	0x0101


	//----- nvinfo : EIATTR_VRC_CTA_INIT_COUNT
	.align		4
        /*0044*/ 	.byte	0x02, 0x4a
	.zero		1
	.zero		1


	//----- nvinfo : EIATTR_EXIT_INSTR_OFFSETS
	.align		4
        /*0048*/ 	.byte	0x04, 0x1c
        /*004a*/ 	.short	(.L_27 - .L_26)


	//   ....[0]....
.L_26:
        /*004c*/ 	.word	0x000000a0


	//   ....[1]....
        /*0050*/ 	.word	0x000001a0


	//----- nvinfo : EIATTR_CRS_STACK_SIZE
	.align		4
.L_27:
        /*0054*/ 	.byte	0x04, 0x1e
        /*0056*/ 	.short	(.L_29 - .L_28)
.L_28:
        /*0058*/ 	.word	0x00000000


	//----- nvinfo : EIATTR_CBANK_PARAM_SIZE
	.align		4
.L_29:
        /*005c*/ 	.byte	0x03, 0x19
        /*005e*/ 	.short	0x0018


	//----- nvinfo : EIATTR_PARAM_CBANK
	.align		4
        /*0060*/ 	.byte	0x04, 0x0a
        /*0062*/ 	.short	(.L_31 - .L_30)
	.align		4
.L_30:
        /*0064*/ 	.word	index@(.nv.constant0._Z12encrypt_dataPcS_m)
        /*0068*/ 	.short	0x0380
        /*006a*/ 	.short	0x0018


	//----- nvinfo : EIATTR_SW_WAR
	.align		4
.L_31:
        /*006c*/ 	.byte	0x04, 0x36
        /*006e*/ 	.short	(.L_33 - .L_32)
.L_32:
        /*0070*/ 	.word	0x00000008
.L_33:


//--------------------- .nv.info._Z13compress_dataPcPjP11HuffmanCodemPy --------------------------
	.section	.nv.info._Z13compress_dataPcPjP11HuffmanCodemPy,"",@"SHT_CUDA_INFO"
	.sectionflags	@""
	.align	4


	//----- nvinfo : EIATTR_CUDA_API_VERSION
	.align		4
        /*0000*/ 	.byte	0x04, 0x37
        /*0002*/ 	.short	(.L_35 - .L_34)
.L_34:
        /*0004*/ 	.word	0x00000082


	//----- nvinfo : EIATTR_KPARAM_INFO
	.align		4
.L_35:
        /*0008*/ 	.byte	0x04, 0x17
        /*000a*/ 	.short	(.L_37 - .L_36)
.L_36:
        /*000c*/ 	.word	0x00000000
        /*0010*/ 	.short	0x0004
        /*0012*/ 	.short	0x0020
        /*0014*/ 	.byte	0x00, 0xf5, 0x21, 0x00


	//----- nvinfo : EIATTR_KPARAM_INFO
	.align		4
.L_37:
        /*0018*/ 	.byte	0x04, 0x17
        /*001a*/ 	.short	(.L_39 - .L_38)
.L_38:
        /*001c*/ 	.word	0x00000000
        /*0020*/ 	.short	0x0003
        /*0022*/ 	.short	0x0018
        /*0024*/ 	.byte	0x00, 0xf0, 0x21, 0x00


	//----- nvinfo : EIATTR_KPARAM_INFO
	.align		4
.L_39:
        /*0028*/ 	.byte	0x04, 0x17
        /*002a*/ 	.short	(.L_41 - .L_40)
.L_40:
        /*002c*/ 	.word	0x00000000
        /*0030*/ 	.short	0x0002
        /*0032*/ 	.short	0x0010
        /*0034*/ 	.byte	0x00, 0xf5, 0x21, 0x00


	//----- nvinfo : EIATTR_KPARAM_INFO
	.align		4
.L_41:
        /*0038*/ 	.byte	0x04, 0x17
        /*003a*/ 	.short	(.L_43 - .L_42)
.L_42:
        /*003c*/ 	.word	0x00000000
        /*0040*/ 	.short	0x0001
        /*0042*/ 	.short	0x0008
        /*0044*/ 	.byte	0x00, 0xf5, 0x21, 0x00


	//----- nvinfo : EIATTR_KPARAM_INFO
	.align		4
.L_43:
        /*0048*/ 	.byte	0x04, 0x17
        /*004a*/ 	.short	(.L_45 - .L_44)
.L_44:
        /*004c*/ 	.word	0x00000000
        /*0050*/ 	.short	0x0000
        /*0052*/ 	.short	0x0000
        /*0054*/ 	.byte	0x00, 0xf5, 0x21, 0x00


	//----- nvinfo : EIATTR_SPARSE_MMA_MASK
	.align		4
.L_45:
        /*0058*/ 	.byte	0x03, 0x50
        /*005a*/ 	.short	0x0000


	//----- nvinfo : EIATTR_MAXREG_COUNT
	.align		4
        /*005c*/ 	.byte	0x03, 0x1b
        /*005e*/ 	.short	0x00ff


	//----- nvinfo : EIATTR_MERCURY_ISA_VERSION
	.align		4
        /*0060*/ 	.byte	0x03, 0x5f
        /*0062*/ 	.short	0x0101


	//----- nvinfo : EIATTR_VRC_CTA_INIT_COUNT
	.align		4
        /*0064*/ 	.byte	0x02, 0x4a
	.zero		1
	.zero		1


	//----- nvinfo : EIATTR_EXIT_INSTR_OFFSETS
	.align		4
        /*0068*/ 	.byte	0x04, 0x1c
        /*006a*/ 	.short	(.L_47 - .L_46)


	//   ....[0]....
.L_46:
        /*006c*/ 	.word	0x000000a0


	//   ....[1]....
        /*0070*/ 	.word	0x000014c0


	//----- nvinfo : EIATTR_CRS_STACK_SIZE
	.align		4
.L_47:
        /*0074*/ 	.byte	0x04, 0x1e
        /*0076*/ 	.short	(.L_49 - .L_48)
.L_48:
        /*0078*/ 	.word	0x00000000


	//----- nvinfo : EIATTR_CBANK_PARAM_SIZE
	.align		4
.L_49:
        /*007c*/ 	.byte	0x03, 0x19
        /*007e*/ 	.short	0x0028


	//----- nvinfo : EIATTR_PARAM_CBANK
	.align		4
        /*0080*/ 	.byte	0x04, 0x0a
        /*0082*/ 	.short	(.L_51 - .L_50)
	.align		4
.L_50:
        /*0084*/ 	.word	index@(.nv.constant0._Z13compress_dataPcPjP11HuffmanCodemPy)
        /*0088*/ 	.short	0x0380
        /*008a*/ 	.short	0x0028


	//----- nvinfo : EIATTR_SW_WAR
	.align		4
.L_51:
        /*008c*/ 	.byte	0x04, 0x36
        /*008e*/ 	.short	(.L_53 - .L_52)
.L_52:
        /*0090*/ 	.word	0x00000008
.L_53:


//--------------------- .nv.info._Z16count_charactersPcPjm --------------------------
	.section	.nv.info._Z16count_charactersPcPjm,"",@"SHT_CUDA_INFO"
	.sectionflags	@""
	.align	4


	//----- nvinfo : EIATTR_CUDA_API_VERSION
	.align		4
        /*0000*/ 	.byte	0x04, 0x37
        /*0002*/ 	.short	(.L_55 - .L_54)
.L_54:
        /*0004*/ 	.word	0x00000082


	//----- nvinfo : EIATTR_KPARAM_INFO
	.align		4
.L_55:
        /*0008*/ 	.byte	0x04, 0x17
        /*000a*/ 	.short	(.L_57 - .L_56)
.L_56:
        /*000c*/ 	.word	0x00000000
        /*0010*/ 	.short	0x0002
        /*0012*/ 	.short	0x0010
        /*0014*/ 	.byte	0x00, 0xf0, 0x21, 0x00


	//----- nvinfo : EIATTR_KPARAM_INFO
	.align		4
.L_57:
        /*0018*/ 	.byte	0x04, 0x17
        /*001a*/ 	.short	(.L_59 - .L_58)
.L_58:
        /*001c*/ 	.word	0x00000000
        /*0020*/ 	.short	0x0001
        /*0022*/ 	.short	0x0008
        /*0024*/ 	.byte	0x00, 0xf5, 0x21, 0x00


	//----- nvinfo : EIATTR_KPARAM_INFO
	.align		4
.L_59:
        /*0028*/ 	.byte	0x04, 0x17
        /*002a*/ 	.short	(.L_61 - .L_60)
.L_60:
        /*002c*/ 	.word	0x00000000
        /*0030*/ 	.short	0x0000
        /*0032*/ 	.short	0x0000
        /*0034*/ 	.byte	0x00, 0xf5, 0x21, 0x00


	//----- nvinfo : EIATTR_SPARSE_MMA_MASK
	.align		4
.L_61:
        /*0038*/ 	.byte	0x03, 0x50
        /*003a*/ 	.short	0x0000


	//----- nvinfo : EIATTR_MAXREG_COUNT
	.align		4
        /*003c*/ 	.byte	0x03, 0x1b
        /*003e*/ 	.short	0x00ff


	//----- nvinfo : EIATTR_MERCURY_ISA_VERSION
	.align		4
        /*0040*/ 	.byte	0x03, 0x5f
        /*0042*/ 	.short	0x0101


	//----- nvinfo : EIATTR_VRC_CTA_INIT_COUNT
	.align		4
        /*0044*/ 	.byte	0x02, 0x4a
	.zero		1
	.zero		1


	//----- nvinfo : EIATTR_EXIT_INSTR_OFFSETS
	.align		4
        /*0048*/ 	.byte	0x04, 0x1c
        /*004a*/ 	.short	(.L_63 - .L_62)


	//   ....[0]....
.L_62:
        /*004c*/ 	.word	0x00000080


	//   ....[1]....
        /*0050*/ 	.word	0x00000120


	//----- nvinfo : EIATTR_CBANK_PARAM_SIZE
	.align		4
.L_63:
        /*0054*/ 	.byte	0x03, 0x19
        /*0056*/ 	.short	0x0018


	//----- nvinfo : EIATTR_PARAM_CBANK
	.align		4
        /*0058*/ 	.byte	0x04, 0x0a
        /*005a*/ 	.short	(.L_65 - .L_64)
	.align		4
.L_64:
        /*005c*/ 	.word	index@(.nv.constant0._Z16count_charactersPcPjm)
        /*0060*/ 	.short	0x0380
        /*0062*/ 	.short	0x0018


	//----- nvinfo : EIATTR_SW_WAR
	.align		4
.L_65:
        /*0064*/ 	.byte	0x04, 0x36
        /*0066*/ 	.short	(.L_67 - .L_66)
.L_66:
        /*0068*/ 	.word	0x00000008
.L_67:


//--------------------- .nv.callgraph             --------------------------
	.section	.nv.callgraph,"",@"SHT_CUDA_CALLGRAPH"
	.align	4
	.sectionentsize	8
	.align		4
        /*0000*/ 	.word	0x00000000
	.align		4
        /*0004*/ 	.word	0xffffffff
	.align		4
        /*0008*/ 	.word	0x00000000
	.align		4
        /*000c*/ 	.word	0xfffffffe
	.align		4
        /*0010*/ 	.word	0x00000000
	.align		4
        /*0014*/ 	.word	0xfffffffd
	.align		4
        /*0018*/ 	.word	0x00000000
	.align		4
        /*001c*/ 	.word	0xfffffffc


//--------------------- .text._Z12encrypt_dataPcS_m --------------------------
	.section	.text._Z12encrypt_dataPcS_m,"ax",@progbits
	.align	128
        .global         _Z12encrypt_dataPcS_m
        .type           _Z12encrypt_dataPcS_m,@function
        .size           _Z12encrypt_dataPcS_m,(.L_x_43 - _Z12encrypt_dataPcS_m)
        .other          _Z12encrypt_dataPcS_m,@"STO_CUDA_ENTRY STV_DEFAULT"
_Z12encrypt_dataPcS_m:
.text._Z12encrypt_dataPcS_m:
[----:B------:R-:W-:Y:S01]  /*0000*/  LDC R1, c[0x0][0x37c] ;  /* 0x0000df00ff017b82 */ /* 0x000fe20000000800 */
[----:B------:R-:W0:Y:S07]  /*0010*/  S2R R0, SR_TID.X ;  /* 0x0000000000007919 */ /* 0x000e2e0000002100 */
[----:B------:R-:W0:Y:S01]  /*0020*/  S2UR UR4, SR_CTAID.X ;  /* 0x00000000000479c3 */ /* 0x000e220000002500 */
[----:B------:R-:W1:Y:S07]  /*0030*/  LDCU.64 UR6, c[0x0][0x390] ;  /* 0x00007200ff0677ac */ /* 0x000e6e0008000a00 */
[----:B------:R-:W0:Y:S01]  /*0040*/  LDC R3, c[0x0][0x360] ;  /* 0x0000d800ff037b82 */ /* 0x000e220000000800 */
[----:B------:R-:W2:Y:S01]  /*0050*/  LDCU UR5, c[0x0][0x370] ;  /* 0x00006e00ff0577ac */ /* 0x000ea20008000800 */
[----:B0-----:R-:W-:-:S02]  /*0060*/  IMAD R0, R3, UR4, R0 ;  /* 0x0000000403007c24 */ /* 0x001fc4000f8e0200 */
[----:B--2---:R-:W-:-:S03]  /*0070*/  IMAD R6, R3, UR5, RZ ;  /* 0x0000000503067c24 */ /* 0x004fc6000f8e02ff */
[----:B-1----:R-:W-:-:S04]  /*0080*/  ISETP.GE.U32.AND P0, PT, R0, UR6, PT ;  /* 0x0000000600007c0c */ /* 0x002fc8000bf06070 */
[----:B------:R-:W-:-:S13]  /*0090*/  ISETP.GE.U32.AND.EX P0, PT, RZ, UR7, PT, P0 ;  /* 0x00000007ff007c0c */ /* 0x000fda000bf06100 */
[----:B------:R-:W-:Y:S05]  /*00a0*/  @P0 EXIT ;  /* 0x000000000000094d */ /* 0x000fea0003800000 */
[----:B------:R-:W-:Y:S01]  /*00b0*/  IMAD.MOV.U32 R8, RZ, RZ, RZ ;  /* 0x000000ffff087224 */ /* 0x000fe200078e00ff */
[----:B------:R-:W0:Y:S01]  /*00c0*/  LDCU.64 UR4, c[0x0][0x358] ;  /* 0x00006b00ff0477ac */ /* 0x000e220008000a00 */
[----:B------:R-:W1:Y:S05]  /*00d0*/  LDCU.128 UR8, c[0x0][0x380] ;  /* 0x00007000ff0877ac */ /* 0x000e6a0008000c00 */
.L_x_0:
[----:B-1----:R-:W-:-:S04]  /*00e0*/  IADD3 R2, P0, PT, R0, UR8, RZ ;  /* 0x0000000800027c10 */ /* 0x002fc8000ff1e0ff */
[----:B------:R-:W-:-:S05]  /*00f0*/  IADD3.X R3, PT, PT, R8, UR9, RZ, P0, !PT ;  /* 0x0000000908037c10 */ /* 0x000fca00087fe4ff */
[----:B0-2---:R-:W2:Y:S01]  /*0100*/  LDG.E.U8 R2, desc[UR4][R2.64] ;  /* 0x0000000402027981 */ /* 0x005ea2000c1e1100 */
[----:B------:R-:W-:-:S04]  /*0110*/  IADD3 R4, P0, PT, R0, UR10, RZ ;  /* 0x0000000a00047c10 */ /* 0x000fc8000ff1e0ff */
[----:B------:R-:W-:Y:S02]  /*0120*/  IADD3.X R5, PT, PT, R8, UR11, RZ, P0, !PT ;  /* 0x0000000b08057c10 */ /* 0x000fe400087fe4ff */
[----:B------:R-:W-:-:S05]  /*0130*/  IADD3 R0, P0, PT, R6, R0, RZ ;  /* 0x0000000006007210 */ /* 0x000fca0007f1e0ff */
[----:B------:R-:W-:Y:S01]  /*0140*/  IMAD.X R8, RZ, RZ, R8, P0 ;  /* 0x000000ffff087224 */ /* 0x000fe200000e0608 */
[----:B------:R-:W-:-:S04]  /*0150*/  ISETP.GE.U32.AND P0, PT, R0, UR6, PT ;  /* 0x0000000600007c0c */ /* 0x000fc8000bf06070 */
[----:B------:R-:W-:Y:S01]  /*0160*/  ISETP.GE.U32.AND.EX P0, PT, R8, UR7, PT, P0 ;  /* 0x0000000708007c0c */ /* 0x000fe2000bf06100 */
[----:B--2---:R-:W-:-:S05]  /*0170*/  VIADD R7, R2, 0x20 ;  /* 0x0000002002077836 */ /* 0x004fca0000000000 */
[----:B------:R2:W-:Y:S07]  /*0180*/  STG.E.U8 desc[UR4][R4.64], R7 ;  /* 0x0000000704007986 */ /* 0x0005ee000c101104 */
[----:B------:R-:W-:Y:S05]  /*0190*/  @!P0 BRA `(.L_x_0) ;  /* 0xfffffffc00d08947 */ /* 0x000fea000383ffff */
[----:B------:R-:W-:Y:S05]  /*01a0*/  EXIT ;  /* 0x000000000000794d */ /* 0x000fea0003800000 */
.L_x_1:
[----:B------:R-:W-:-:S00]  /*01b0*/  BRA `(.L_x_1) ;  /* 0xfffffffc00fc7947 */ /* 0x000fc0000383ffff */
[----:B------:R-:W-:-:S00]  /*01c0*/  NOP ;  /* 0x0000000000007918 */ /* 0x000fc00000000000 */
        /* <DEDUP_REMOVED lines=11> */
.L_x_43:


//--------------------- .text._Z13compress_dataPcPjP11HuffmanCodemPy --------------------------
	.section	.text._Z13compress_dataPcPjP11HuffmanCodemPy,"ax",@progbits
	.align	128
        .global         _Z13compress_dataPcPjP11HuffmanCodemPy
        .type           _Z13compress_dataPcPjP11HuffmanCodemPy,@function
        .size           _Z13compress_dataPcPjP11HuffmanCodemPy,(.L_x_44 - _Z13compress_dataPcPjP11HuffmanCodemPy)
        .other          _Z13compress_dataPcPjP11HuffmanCodemPy,@"STO_CUDA_ENTRY STV_DEFAULT"
_Z13compress_dataPcPjP11HuffmanCodemPy:
.text._Z13compress_dataPcPjP11HuffmanCodemPy:
        /* <DEDUP_REMOVED lines=13> */
[----:B------:R-:W1:Y:S05]  /*00d0*/  LDCU.64 UR8, c[0x0][0x388] ;  /* 0x00007100ff0877ac */ /* 0x000e6a0008000a00 */
.L_x_40:
[----:B--2---:R-:W2:Y:S01]  /*00e0*/  LDCU.64 UR6, c[0x0][0x380] ;  /* 0x00007000ff0677ac */ /* 0x004ea20008000a00 */
[----:B---3--:R-:W3:Y:S01]  /*00f0*/  LDC.64 R2, c[0x0][0x390] ;  /* 0x0000e400ff027b82 */ /* 0x008ee20000000a00 */
[----:B--2---:R-:W-:-:S04]  /*0100*/  IADD3 R8, P0, PT, R11, UR6, RZ ;  /* 0x000000060b087c10 */ /* 0x004fc8000ff1e0ff */
[----:B------:R-:W-:-:S03]  /*0110*/  IADD3.X R9, PT, PT, R10, UR7, RZ, P0, !PT ;  /* 0x000000070a097c10 */ /* 0x000fc600087fe4ff */
[----:B-----5:R-:W2:Y:S01]  /*0120*/  LDC.64 R6, c[0x0][0x3a0] ;  /* 0x0000e800ff067b82 */ /* 0x020ea20000000a00 */
[----:B----4-:R-:W4:Y:S02]  /*0130*/  LDCU.64 UR6, c[0x0][0x398] ;  /* 0x00007300ff0677ac */ /* 0x010f240008000a00 */
[----:B0-----:R-:W3:Y:S01]  /*0140*/  LDG.E.U8 R9, desc[UR4][R8.64] ;  /* 0x0000000408097981 */ /* 0x001ee2000c1e1100 */
[----:B------:R-:W-:Y:S01]  /*0150*/  IADD3 R11, P1, PT, R0, R11, RZ ;  /* 0x0000000b000b7210 */ /* 0x000fe20007f3e0ff */
[----:B---3--:R-:W-:-:S05]  /*0160*/  IMAD.WIDE.U32 R2, R9, 0x108, R2 ;  /* 0x0000010809027825 */ /* 0x008fca00078e0002 */
[----:B------:R-:W3:Y:S01]  /*0170*/  LDG.E.64 R4, desc[UR4][R2.64+0x100] ;  /* 0x0001000402047981 */ /* 0x000ee2000c1e1b00 */
[----:B------:R-:W-:Y:S01]  /*0180*/  IMAD.X R10, RZ, RZ, R10, P1 ;  /* 0x000000ffff0a7224 */ /* 0x000fe200008e060a */
[----:B----4-:R-:W-:Y:S01]  /*0190*/  ISETP.GE.U32.AND P0, PT, R11, UR6, PT ;  /* 0x000000060b007c0c */ /* 0x010fe2000bf06070 */
[----:B------:R-:W-:Y:S03]  /*01a0*/  BSSY.RECONVERGENT B0, `(.L_x_2) ;  /* 0x0000130000007945 */ /* 0x000fe60003800200 */
[----:B------:R-:W-:Y:S02]  /*01b0*/  ISETP.GE.U32.AND.EX P0, PT, R10, UR7, PT, P0 ;  /* 0x000000070a007c0c */ /* 0x000fe4000bf06100 */
[----:B---3--:R-:W-:Y:S01]  /*01c0*/  ISETP.NE.U32.AND P1, PT, R4, RZ, PT ;  /* 0x000000ff0400720c */ /* 0x008fe20003f25070 */
[----:B--2---:R0:W5:Y:S03]  /*01d0*/  ATOMG.E.ADD.64.STRONG.GPU PT, R6, desc[UR4][R6.64], R4 ;  /* 0x80000004060679a8 */ /* 0x00416600081ef504 */
[----:B------:R-:W-:-:S13]  /*01e0*/  ISETP.NE.AND.EX P1, PT, R5, RZ, PT, P1 ;  /* 0x000000ff0500720c */ /* 0x000fda0003f25310 */
[----:B0-----:R-:W-:Y:S05]  /*01f0*/  @!P1 BRA `(.L_x_3) ;  /* 0x0000001000a89947 */ /* 0x001fea0003800000 */
[C---:B------:R-:W-:Y:S01]  /*0200*/  ISETP.GE.U32.AND P1, PT, R4.reuse, 0x8, PT ;  /* 0x000000080400780c */ /* 0x040fe20003f26070 */
[----:B------:R-:W-:Y:S01]  /*0210*/  BSSY.RECONVERGENT B2, `(.L_x_4) ;  /* 0x0000094000027945 */ /* 0x000fe20003800200 */
[----:B------:R-:W-:Y:S01]  /*0220*/  LOP3.LUT R14, R4, 0x7, RZ, 0xc0, !PT ;  /* 0x00000007040e7812 */ /* 0x000fe200078ec0ff */
[----:B------:R-:W-:Y:S01]  /*0230*/  IMAD.MOV.U32 R9, RZ, RZ, RZ ;  /* 0x000000ffff097224 */ /* 0x000fe200078e00ff */
[----:B------:R-:W-:Y:S01]  /*0240*/  ISETP.GE.U32.AND.EX P1, PT, R5, RZ, PT, P1 ;  /* 0x000000ff0500720c */ /* 0x000fe20003f26110 */
[----:B------:R-:W-:-:S12]  /*0250*/  IMAD.MOV.U32 R13, RZ, RZ, RZ ;  /* 0x000000ffff0d7224 */ /* 0x000fd800078e00ff */
[----:B------:R-:W-:Y:S05]  /*0260*/  @!P1 BRA `(.L_x_5) ;  /* 0x0000000800389947 */ /* 0x000fea0003800000 */
[----:B------:R-:W-:Y:S01]  /*0270*/  BSSY.RECONVERGENT B1, `(.L_x_6) ;  /* 0x000008b000017945 */ /* 0x000fe20003800200 */
[----:B------:R-:W-:Y:S01]  /*0280*/  IMAD.MOV.U32 R13, RZ, RZ, RZ ;  /* 0x000000ffff0d7224 */ /* 0x000fe200078e00ff */
[----:B------:R-:W-:Y:S01]  /*0290*/  LOP3.LUT R12, R4, 0xfffffff8, RZ, 0xc0, !PT ;  /* 0xfffffff8040c7812 */ /* 0x000fe200078ec0ff */
[----:B------:R-:W-:-:S07]  /*02a0*/  IMAD.MOV.U32 R15, RZ, RZ, RZ ;  /* 0x000000ffff0f7224 */ /* 0x000fce00078e00ff */
.L_x_23:
[----:B-1----:R-:W-:-:S05]  /*02b0*/  IADD3 R8, P1, PT, R2, R13, RZ ;  /* 0x0000000d02087210 */ /* 0x002fca0007f3e0ff */
[----:B------:R-:W-:-:S05]  /*02c0*/  IMAD.X R9, R3, 0x1, R15, P1 ;  /* 0x0000000103097824 */ /* 0x000fca00008e060f */
[----:B0-----:R-:W2:Y:S01]  /*02d0*/  LDG.E.U8 R16, desc[UR4][R8.64] ;  /* 0x0000000408107981 */ /* 0x001ea2000c1e1100 */
[----:B------:R-:W-:Y:S01]  /*02e0*/  BSSY.RECONVERGENT B3, `(.L_x_7) ;  /* 0x000000e000037945 */ /* 0x000fe20003800200 */
[----:B--2---:R-:W-:-:S13]  /*02f0*/  ISETP.NE.AND P1, PT, R16, RZ, PT ;  /* 0x000000ff1000720c */ /* 0x004fda0003f25270 */
[----:B------:R-:W-:Y:S05]  /*0300*/  @!P1 BRA `(.L_x_8) ;  /* 0x00000000002c9947 */ /* 0x000fea0003800000 */
[----:B-----5:R-:W-:-:S05]  /*0310*/  IADD3 R19, P1, PT, R6, R13, RZ ;  /* 0x0000000d06137210 */ /* 0x020fca0007f3e0ff */
[----:B------:R-:W-:-:S05]  /*0320*/  IMAD.X R18, R7, 0x1, R15, P1 ;  /* 0x0000000107127824 */ /* 0x000fca00008e060f */
[--C-:B------:R-:W-:Y:S02]  /*0330*/  SHF.R.U64 R16, R19, 0x3, R18.reuse ;  /* 0x0000000313107819 */ /* 0x100fe40000001212 */
[----:B------:R-:W-:Y:S01]  /*0340*/  SHF.R.U32.HI R17, RZ, 0x3, R18 ;  /* 0x00000003ff117819 */ /* 0x000fe20000011612 */
[----:B------:R-:W-:Y:S01]  /*0350*/  IMAD.MOV.U32 R18, RZ, RZ, 0x1 ;  /* 0x00000001ff127424 */ /* 0x000fe200078e00ff */
[----:B------:R-:W-:Y:S02]  /*0360*/  LOP3.LUT R16, R16, 0xfffffffc, RZ, 0xc0, !PT ;  /* 0xfffffffc10107812 */ /* 0x000fe400078ec0ff */
[----:B------:R-:W-:Y:S02]  /*0370*/  LOP3.LUT R17, R17, 0x1fffffff, RZ, 0xc0, !PT ;  /* 0x1fffffff11117812 */ /* 0x000fe400078ec0ff */
[----:B-1----:R-:W-:Y:S02]  /*0380*/  IADD3 R16, P1, PT, R16, UR8, RZ ;  /* 0x0000000810107c10 */ /* 0x002fe4000ff3e0ff */
[----:B------:R-:W-:-:S02]  /*0390*/  SHF.L.W.U32 R19, R18, R19, RZ ;  /* 0x0000001312137219 */ /* 0x000fc40000000eff */
[----:B------:R-:W-:-:S05]  /*03a0*/  IADD3.X R17, PT, PT, R17, UR9, RZ, P1, !PT ;  /* 0x0000000911117c10 */ /* 0x000fca0008ffe4ff */
[----:B------:R0:W-:Y:S04]  /*03b0*/  REDG.E.OR.STRONG.GPU desc[UR4][R16.64], R19 ;  /* 0x000000131000798e */ /* 0x0001e8000f12e104 */
.L_x_8:
[----:B-1----:R-:W-:Y:S05]  /*03c0*/  BSYNC.RECONVERGENT B3 ;  /* 0x0000000000037941 */ /* 0x002fea0003800200 */
.L_x_7:
[----:B0-----:R-:W2:Y:S01]  /*03d0*/  LDG.E.U8 R16, desc[UR4][R8.64+0x1] ;  /* 0x0000010408107981 */ /* 0x001ea2000c1e1100 */
[----:B------:R-:W-:Y:S01]  /*03e0*/  BSSY.RECONVERGENT B3, `(.L_x_9) ;  /* 0x000000e000037945 */ /* 0x000fe20003800200 */
[----:B--2---:R-:W-:-:S13]  /*03f0*/  ISETP.NE.AND P1, PT, R16, RZ, PT ;  /* 0x000000ff1000720c */ /* 0x004fda0003f25270 */
[----:B------:R-:W-:Y:S05]  /*0400*/  @!P1 BRA `(.L_x_10) ;  /* 0x00000000002c9947 */ /* 0x000fea0003800000 */
[----:B-----5:R-:W-:-:S04]  /*0410*/  IADD3 R19, P1, P2, R13, 0x1, R6 ;  /* 0x000000010d137810 */ /* 0x020fc80007a3e006 */
[----:B------:R-:W-:-:S04]  /*0420*/  IADD3.X R18, PT, PT, R15, RZ, R7, P1, P2 ;  /* 0x000000ff0f127210 */ /* 0x000fc80000fe4407 */
[--C-:B------:R-:W-:Y:S02]  /*0430*/  SHF.R.U64 R16, R19, 0x3, R18.reuse ;  /* 0x0000000313107819 */ /* 0x100fe40000001212 */
[----:B------:R-:W-:Y:S01]  /*0440*/  SHF.R.U32.HI R17, RZ, 0x3, R18 ;  /* 0x00000003ff117819 */ /* 0x000fe20000011612 */
[----:B------:R-:W-:Y:S01]  /*0450*/  IMAD.MOV.U32 R18, RZ, RZ, 0x1 ;  /* 0x00000001ff127424 */ /* 0x000fe200078e00ff */
[----:B------:R-:W-:Y:S02]  /*0460*/  LOP3.LUT R16, R16, 0xfffffffc, RZ, 0xc0, !PT ;  /* 0xfffffffc10107812 */ /* 0x000fe400078ec0ff */
[----:B------:R-:W-:Y:S02]  /*0470*/  LOP3.LUT R17, R17, 0x1fffffff, RZ, 0xc0, !PT ;  /* 0x1fffffff11117812 */ /* 0x000fe400078ec0ff */
[----:B------:R-:W-:Y:S02]  /*0480*/  IADD3 R16, P1, PT, R16, UR8, RZ ;  /* 0x0000000810107c10 */ /* 0x000fe4000ff3e0ff */
[----:B------:R-:W-:-:S02]  /*0490*/  SHF.L.W.U32 R19, R18, R19, RZ ;  /* 0x0000001312137219 */ /* 0x000fc40000000eff */
[----:B------:R-:W-:-:S05]  /*04a0*/  IADD3.X R17, PT, PT, R17, UR9, RZ, P1, !PT ;  /* 0x0000000911117c10 */ /* 0x000fca0008ffe4ff */
[----:B------:R0:W-:Y:S04]  /*04b0*/  REDG.E.OR.STRONG.GPU desc[UR4][R16.64], R19 ;  /* 0x000000131000798e */ /* 0x0001e8000f12e104 */
.L_x_10:
[----:B------:R-:W-:Y:S05]  /*04c0*/  BSYNC.RECONVERGENT B3 ;  /* 0x0000000000037941 */ /* 0x000fea0003800200 */
.L_x_9:
        /* <DEDUP_REMOVED lines=15> */
.L_x_12:
[----:B------:R-:W-:Y:S05]  /*05c0*/  BSYNC.RECONVERGENT B3 ;  /* 0x0000000000037941 */ /* 0x000fea0003800200 */
.L_x_11:
        /* <DEDUP_REMOVED lines=15> */
.L_x_14:
[----:B------:R-:W-:Y:S05]  /*06c0*/  BSYNC.RECONVERGENT B3 ;  /* 0x0000000000037941 */ /* 0x000fea0003800200 */
.L_x_13:
        /* <DEDUP_REMOVED lines=15> */
.L_x_16:
[----:B------:R-:W-:Y:S05]  /*07c0*/  BSYNC.RECONVERGENT B3 ;  /* 0x0000000000037941 */ /* 0x000fea0003800200 */
.L_x_15:
        /* <DEDUP_REMOVED lines=15> */
.L_x_18:
[----:B------:R-:W-:Y:S05]  /*08c0*/  BSYNC.RECONVERGENT B3 ;  /* 0x0000000000037941 */ /* 0x000fea0003800200 */
.L_x_17:
        /* <DEDUP_REMOVED lines=15> */
.L_x_20:
[----:B------:R-:W-:Y:S05]  /*09c0*/  BSYNC.RECONVERGENT B3 ;  /* 0x0000000000037941 */ /* 0x000fea0003800200 */
.L_x_19:
[----:B------:R-:W2:Y:S01]  /*09d0*/  LDG.E.U8 R8, desc[UR4][R8.64+0x7] ;  /* 0x0000070408087981 */ /* 0x000ea2000c1e1100 */
[----:B------:R-:W-:Y:S01]  /*09e0*/  BSSY.RECONVERGENT B3, `(.L_x_21) ;  /* 0x000000e000037945 */ /* 0x000fe20003800200 */
[----:B--2---:R-:W-:-:S13]  /*09f0*/  ISETP.NE.AND P1, PT, R8, RZ, PT ;  /* 0x000000ff0800720c */ /* 0x004fda0003f25270 */
[----:B------:R-:W-:Y:S05]  /*0a00*/  @!P1 BRA `(.L_x_22) ;  /* 0x00000000002c9947 */ /* 0x000fea0003800000 */
[----:B0----5:R-:W-:-:S04]  /*0a10*/  IADD3 R17, P1, P2, R13, 0x7, R6 ;  /* 0x000000070d117810 */ /* 0x021fc80007a3e006 */
        /* <DEDUP_REMOVED lines=10> */
.L_x_22:
[----:B------:R-:W-:Y:S05]  /*0ac0*/  BSYNC.RECONVERGENT B3 ;  /* 0x0000000000037941 */ /* 0x000fea0003800200 */
.L_x_21:
[----:B------:R-:W-:-:S05]  /*0ad0*/  IADD3 R13, P1, PT, R13, 0x8, RZ ;  /* 0x000000080d0d7810 */ /* 0x000fca0007f3e0ff */
[----:B------:R-:W-:Y:S01]  /*0ae0*/  IMAD.X R15, RZ, RZ, R15, P1 ;  /* 0x000000ffff0f7224 */ /* 0x000fe200008e060f */
[----:B------:R-:W-:-:S04]  /*0af0*/  ISETP.NE.U32.AND P1, PT, R13, R12, PT ;  /* 0x0000000c0d00720c */ /* 0x000fc80003f25070 */
[----:B------:R-:W-:-:S13]  /*0b00*/  ISETP.NE.AND.EX P1, PT, R15, R5, PT, P1 ;  /* 0x000000050f00720c */ /* 0x000fda0003f25310 */
[----:B------:R-:W-:Y:S05]  /*0b10*/  @P1 BRA `(.L_x_23) ;  /* 0xfffffff400e41947 */ /* 0x000fea000383ffff */
[----:B------:R-:W-:Y:S05]  /*0b20*/  BSYNC.RECONVERGENT B1 ;  /* 0x0000000000017941 */ /* 0x000fea0003800200 */
.L_x_6:
[----:B-1----:R-:W-:Y:S02]  /*0b30*/  IMAD.MOV.U32 R9, RZ, RZ, R12 ;  /* 0x000000ffff097224 */ /* 0x002fe400078e000c */
[----:B------:R-:W-:-:S07]  /*0b40*/  IMAD.MOV.U32 R13, RZ, RZ, R5 ;  /* 0x000000ffff0d7224 */ /* 0x000fce00078e0005 */
.L_x_5:
[----:B-1----:R-:W-:Y:S05]  /*0b50*/  BSYNC.RECONVERGENT B2 ;  /* 0x0000000000027941 */ /* 0x002fea0003800200 */
.L_x_4:
[----:B------:R-:W-:-:S04]  /*0b60*/  ISETP.NE.U32.AND P1, PT, R14, RZ, PT ;  /* 0x000000ff0e00720c */ /* 0x000fc80003f25070 */
[----:B------:R-:W-:-:S13]  /*0b70*/  ISETP.NE.AND.EX P1, PT, RZ, RZ, PT, P1 ;  /* 0x000000ffff00720c */ /* 0x000fda0003f25310 */
[----:B------:R-:W-:Y:S05]  /*0b80*/  @!P1 BRA `(.L_x_3) ;  /* 0x0000000800449947 */ /* 0x000fea0003800000 */
[----:B------:R-:W-:Y:S01]  /*0b90*/  ISETP.GE.U32.AND P1, PT, R14, 0x4, PT ;  /* 0x000000040e00780c */ /* 0x000fe20003f26070 */
[----:B------:R-:W-:Y:S01]  /*0ba0*/  BSSY.RECONVERGENT B1, `(.L_x_24) ;  /* 0x000004c000017945 */ /* 0x000fe20003800200 */
[----:B------:R-:W-:Y:S02]  /*0bb0*/  LOP3.LUT R12, R4, 0x3, RZ, 0xc0, !PT ;  /* 0x00000003040c7812 */ /* 0x000fe400078ec0ff */
[----:B------:R-:W-:-:S13]  /*0bc0*/  ISETP.GE.U32.AND.EX P1, PT, RZ, RZ, PT, P1 ;  /* 0x000000ffff00720c */ /* 0x000fda0003f26110 */
[----:B------:R-:W-:Y:S05]  /*0bd0*/  @!P1 BRA `(.L_x_25) ;  /* 0x0000000400209947 */ /* 0x000fea0003800000 */
[----:B------:R-:W-:-:S05]  /*0be0*/  IADD3 R14, P1, PT, R2, R9, RZ ;  /* 0x00000009020e7210 */ /* 0x000fca0007f3e0ff */
[----:B------:R-:W-:-:S05]  /*0bf0*/  IMAD.X R15, R3, 0x1, R13, P1 ;  /* 0x00000001030f7824 */ /* 0x000fca00008e060d */
[----:B------:R-:W2:Y:S01]  /*0c00*/  LDG.E.U8 R8, desc[UR4][R14.64] ;  /* 0x000000040e087981 */ /* 0x000ea2000c1e1100 */
[----:B------:R-:W-:Y:S01]  /*0c10*/  BSSY.RECONVERGENT B2, `(.L_x_26) ;  /* 0x000000f000027945 */ /* 0x000fe20003800200 */
[----:B--2---:R-:W-:-:S13]  /*0c20*/  ISETP.NE.AND P1, PT, R8, RZ, PT ;  /* 0x000000ff0800720c */ /* 0x004fda0003f25270 */
[----:B------:R-:W-:Y:S05]  /*0c30*/  @!P1 BRA `(.L_x_27) ;  /* 0x0000000000309947 */ /* 0x000fea0003800000 */
[----:B------:R-:W1:Y:S01]  /*0c40*/  LDCU.64 UR6, c[0x0][0x388] ;  /* 0x00007100ff0677ac */ /* 0x000e620008000a00 */
[----:B0----5:R-:W-:Y:S01]  /*0c50*/  IADD3 R19, P1, PT, R6, R9, RZ ;  /* 0x0000000906137210 */ /* 0x021fe20007f3e0ff */
[----:B------:R-:W-:-:S04]  /*0c60*/  IMAD.MOV.U32 R18, RZ, RZ, 0x1 ;  /* 0x00000001ff127424 */ /* 0x000fc800078e00ff */
[----:B------:R-:W-:-:S05]  /*0c70*/  IMAD.X R8, R7, 0x1, R13, P1 ;  /* 0x0000000107087824 */ /* 0x000fca00008e060d */
[--C-:B------:R-:W-:Y:S02]  /*0c80*/  SHF.R.U64 R16, R19, 0x3, R8.reuse ;  /* 0x0000000313107819 */ /* 0x100fe40000001208 */
[----:B------:R-:W-:Y:S02]  /*0c90*/  SHF.R.U32.HI R8, RZ, 0x3, R8 ;  /* 0x00000003ff087819 */ /* 0x000fe40000011608 */
[----:B------:R-:W-:Y:S02]  /*0ca0*/  LOP3.LUT R16, R16, 0xfffffffc, RZ, 0xc0, !PT ;  /* 0xfffffffc10107812 */ /* 0x000fe400078ec0ff */
[----:B------:R-:W-:Y:S02]  /*0cb0*/  LOP3.LUT R8, R8, 0x1fffffff, RZ, 0xc0, !PT ;  /* 0x1fffffff08087812 */ /* 0x000fe400078ec0ff */
[----:B-1----:R-:W-:Y:S02]  /*0cc0*/  IADD3 R16, P1, PT, R16, UR6, RZ ;  /* 0x0000000610107c10 */ /* 0x002fe4000ff3e0ff */
[----:B------:R-:W-:-:S02]  /*0cd0*/  SHF.L.W.U32 R19, R18, R19, RZ ;  /* 0x0000001312137219 */ /* 0x000fc40000000eff */
[----:B------:R-:W-:-:S05]  /*0ce0*/  IADD3.X R17, PT, PT, R8, UR7, RZ, P1, !PT ;  /* 0x0000000708117c10 */ /* 0x000fca0008ffe4ff */
[----:B------:R1:W-:Y:S04]  /*0cf0*/  REDG.E.OR.STRONG.GPU desc[UR4][R16.64], R19 ;  /* 0x000000131000798e */ /* 0x0003e8000f12e104 */
.L_x_27:
[----:B------:R-:W-:Y:S05]  /*0d00*/  BSYNC.RECONVERGENT B2 ;  /* 0x0000000000027941 */ /* 0x000fea0003800200 */
.L_x_26:
[----:B------:R-:W2:Y:S01]  /*0d10*/  LDG.E.U8 R8, desc[UR4][R14.64+0x1] ;  /* 0x000001040e087981 */ /* 0x000ea2000c1e1100 */
[----:B------:R-:W-:Y:S01]  /*0d20*/  BSSY.RECONVERGENT B2, `(.L_x_28) ;  /* 0x000000f000027945 */ /* 0x000fe20003800200 */
[----:B--2---:R-:W-:-:S13]  /*0d30*/  ISETP.NE.AND P1, PT, R8, RZ, PT ;  /* 0x000000ff0800720c */ /* 0x004fda0003f25270 */
[----:B------:R-:W-:Y:S05]  /*0d40*/  @!P1 BRA `(.L_x_29) ;  /* 0x0000000000309947 */ /* 0x000fea0003800000 */
[----:B------:R-:W2:Y:S01]  /*0d50*/  LDCU.64 UR6, c[0x0][0x388] ;  /* 0x00007100ff0677ac */ /* 0x000ea20008000a00 */
[----:B01---5:R-:W-:Y:S01]  /*0d60*/  IADD3 R19, P1, P2, R9, 0x1, R6 ;  /* 0x0000000109137810 */ /* 0x023fe20007a3e006 */
[----:B------:R-:W-:-:S03]  /*0d70*/  IMAD.MOV.U32 R18, RZ, RZ, 0x1 ;  /* 0x00000001ff127424 */ /* 0x000fc600078e00ff */
[----:B------:R-:W-:-:S04]  /*0d80*/  IADD3.X R8, PT, PT, R13, RZ, R7, P1, P2 ;  /* 0x000000ff0d087210 */ /* 0x000fc80000fe4407 */
[--C-:B------:R-:W-:Y:S02]  /*0d90*/  SHF.R.U64 R16, R19, 0x3, R8.reuse ;  /* 0x0000000313107819 */ /* 0x100fe40000001208 */
[----:B------:R-:W-:Y:S02]  /*0da0*/  SHF.R.U32.HI R8, RZ, 0x3, R8 ;  /* 0x00000003ff087819 */ /* 0x000fe40000011608 */
[----:B------:R-:W-:Y:S02]  /*0db0*/  LOP3.LUT R16, R16, 0xfffffffc, RZ, 0xc0, !PT ;  /* 0xfffffffc10107812 */ /* 0x000fe400078ec0ff */
[----:B------:R-:W-:Y:S02]  /*0dc0*/  LOP3.LUT R8, R8, 0x1fffffff, RZ, 0xc0, !PT ;  /* 0x1fffffff08087812 */ /* 0x000fe400078ec0ff */
[----:B------:R-:W-:Y:S02]  /*0dd0*/  SHF.L.W.U32 R19, R18, R19, RZ ;  /* 0x0000001312137219 */ /* 0x000fe40000000eff */
[----:B--2---:R-:W-:-:S04]  /*0de0*/  IADD3 R16, P1, PT, R16, UR6, RZ ;  /* 0x0000000610107c10 */ /* 0x004fc8000ff3e0ff */
[----:B------:R-:W-:-:S05]  /*0df0*/  IADD3.X R17, PT, PT, R8, UR7, RZ, P1, !PT ;  /* 0x0000000708117c10 */ /* 0x000fca0008ffe4ff */
[----:B------:R2:W-:Y:S04]  /*0e00*/  REDG.E.OR.STRONG.GPU desc[UR4][R16.64], R19 ;  /* 0x000000131000798e */ /* 0x0005e8000f12e104 */
.L_x_29:
[----:B------:R-:W-:Y:S05]  /*0e10*/  BSYNC.RECONVERGENT B2 ;  /* 0x0000000000027941 */ /* 0x000fea0003800200 */
.L_x_28:
[----:B------:R-:W3:Y:S01]  /*0e20*/  LDG.E.U8 R8, desc[UR4][R14.64+0x2] ;  /* 0x000002040e087981 */ /* 0x000ee2000c1e1100 */
[----:B------:R-:W-:Y:S01]  /*0e30*/  BSSY.RECONVERGENT B2, `(.L_x_30) ;  /* 0x000000f000027945 */ /* 0x000fe20003800200 */
[----:B---3--:R-:W-:-:S13]  /*0e40*/  ISETP.NE.AND P1, PT, R8, RZ, PT ;  /* 0x000000ff0800720c */ /* 0x008fda0003f25270 */
[----:B------:R-:W-:Y:S05]  /*0e50*/  @!P1 BRA `(.L_x_31) ;  /* 0x0000000000309947 */ /* 0x000fea0003800000 */
[----:B------:R-:W3:Y:S01]  /*0e60*/  LDCU.64 UR6, c[0x0][0x388] ;  /* 0x00007100ff0677ac */ /* 0x000ee20008000a00 */
[----:B012--5:R-:W-:Y:S01]  /*0e70*/  IADD3 R19, P1, P2, R9, 0x2, R6 ;  /* 0x0000000209137810 */ /* 0x027fe20007a3e006 */
[----:B------:R-:W-:-:S03]  /*0e80*/  IMAD.MOV.U32 R18, RZ, RZ, 0x1 ;  /* 0x00000001ff127424 */ /* 0x000fc600078e00ff */
[----:B------:R-:W-:-:S04]  /*0e90*/  IADD3.X R8, PT, PT, R13, RZ, R7, P1, P2 ;  /* 0x000000ff0d087210 */ /* 0x000fc80000fe4407 */
[--C-:B------:R-:W-:Y:S02]  /*0ea0*/  SHF.R.U64 R16, R19, 0x3, R8.reuse ;  /* 0x0000000313107819 */ /* 0x100fe40000001208 */
[----:B------:R-:W-:Y:S02]  /*0eb0*/  SHF.R.U32.HI R8, RZ, 0x3, R8 ;  /* 0x00000003ff087819 */ /* 0x000fe40000011608 */
[----:B------:R-:W-:Y:S02]  /*0ec0*/  LOP3.LUT R16, R16, 0xfffffffc, RZ, 0xc0, !PT ;  /* 0xfffffffc10107812 */ /* 0x000fe400078ec0ff */
[----:B------:R-:W-:Y:S02]  /*0ed0*/  LOP3.LUT R8, R8, 0x1fffffff, RZ, 0xc0, !PT ;  /* 0x1fffffff08087812 */ /* 0x000fe400078ec0ff */
[----:B------:R-:W-:Y:S02]  /*0ee0*/  SHF.L.W.U32 R19, R18, R19, RZ ;  /* 0x0000001312137219 */ /* 0x000fe40000000eff */
[----:B---3--:R-:W-:-:S04]  /*0ef0*/  IADD3 R16, P1, PT, R16, UR6, RZ ;  /* 0x0000000610107c10 */ /* 0x008fc8000ff3e0ff */
[----:B------:R-:W-:-:S05]  /*0f00*/  IADD3.X R17, PT, PT, R8, UR7, RZ, P1, !PT ;  /* 0x0000000708117c10 */ /* 0x000fca0008ffe4ff */
[----:B------:R3:W-:Y:S04]  /*0f10*/  REDG.E.OR.STRONG.GPU desc[UR4][R16.64], R19 ;  /* 0x000000131000798e */ /* 0x0007e8000f12e104 */
.L_x_31:
[----:B------:R-:W-:Y:S05]  /*0f20*/  BSYNC.RECONVERGENT B2 ;  /* 0x0000000000027941 */ /* 0x000fea0003800200 */
.L_x_30:
[----:B------:R-:W4:Y:S01]  /*0f30*/  LDG.E.U8 R14, desc[UR4][R14.64+0x3] ;  /* 0x000003040e0e7981 */ /* 0x000f22000c1e1100 */
[----:B------:R-:W-:Y:S01]  /*0f40*/  BSSY.RECONVERGENT B2, `(.L_x_32) ;  /* 0x000000f000027945 */ /* 0x000fe20003800200 */
[----:B----4-:R-:W-:-:S13]  /*0f50*/  ISETP.NE.AND P1, PT, R14, RZ, PT ;  /* 0x000000ff0e00720c */ /* 0x010fda0003f25270 */
[----:B------:R-:W-:Y:S05]  /*0f60*/  @!P1 BRA `(.L_x_33) ;  /* 0x0000000000309947 */ /* 0x000fea0003800000 */
[----:B------:R-:W4:Y:S01]  /*0f70*/  LDCU.64 UR6, c[0x0][0x388] ;  /* 0x00007100ff0677ac */ /* 0x000f220008000a00 */
[----:B0123-5:R-:W-:Y:S01]  /*0f80*/  IADD3 R17, P1, P2, R9, 0x3, R6 ;  /* 0x0000000309117810 */ /* 0x02ffe20007a3e006 */
[----:B------:R-:W-:-:S03]  /*0f90*/  IMAD.MOV.U32 R16, RZ, RZ, 0x1 ;  /* 0x00000001ff107424 */ /* 0x000fc600078e00ff */
[----:B------:R-:W-:-:S04]  /*0fa0*/  IADD3.X R8, PT, PT, R13, RZ, R7, P1, P2 ;  /* 0x000000ff0d087210 */ /* 0x000fc80000fe4407 */
[--C-:B------:R-:W-:Y:S02]  /*0fb0*/  SHF.R.U64 R14, R17, 0x3, R8.reuse ;  /* 0x00000003110e7819 */ /* 0x100fe40000001208 */
[----:B------:R-:W-:Y:S02]  /*0fc0*/  SHF.R.U32.HI R8, RZ, 0x3, R8 ;  /* 0x00000003ff087819 */ /* 0x000fe40000011608 */
[----:B------:R-:W-:Y:S02]  /*0fd0*/  LOP3.LUT R14, R14, 0xfffffffc, RZ, 0xc0, !PT ;  /* 0xfffffffc0e0e7812 */ /* 0x000fe400078ec0ff */
[----:B------:R-:W-:Y:S02]  /*0fe0*/  LOP3.LUT R8, R8, 0x1fffffff, RZ, 0xc0, !PT ;  /* 0x1fffffff08087812 */ /* 0x000fe400078ec0ff */
[----:B------:R-:W-:Y:S02]  /*0ff0*/  SHF.L.W.U32 R17, R16, R17, RZ ;  /* 0x0000001110117219 */ /* 0x000fe40000000eff */
[----:B----4-:R-:W-:-:S04]  /*1000*/  IADD3 R14, P1, PT, R14, UR6, RZ ;  /* 0x000000060e0e7c10 */ /* 0x010fc8000ff3e0ff */
[----:B------:R-:W-:-:S05]  /*1010*/  IADD3.X R15, PT, PT, R8, UR7, RZ, P1, !PT ;  /* 0x00000007080f7c10 */ /* 0x000fca0008ffe4ff */
[----:B------:R4:W-:Y:S04]  /*1020*/  REDG.E.OR.STRONG.GPU desc[UR4][R14.64], R17 ;  /* 0x000000110e00798e */ /* 0x0009e8000f12e104 */
.L_x_33:
[----:B------:R-:W-:Y:S05]  /*1030*/  BSYNC.RECONVERGENT B2 ;  /* 0x0000000000027941 */ /* 0x000fea0003800200 */
.L_x_32:
[----:B------:R-:W-:-:S05]  /*1040*/  IADD3 R9, P1, PT, R9, 0x4, RZ ;  /* 0x0000000409097810 */ /* 0x000fca0007f3e0ff */
[----:B------:R-:W-:-:S08]  /*1050*/  IMAD.X R13, RZ, RZ, R13, P1 ;  /* 0x000000ffff0d7224 */ /* 0x000fd000008e060d */
.L_x_25:
[----:B------:R-:W-:Y:S05]  /*1060*/  BSYNC.RECONVERGENT B1 ;  /* 0x0000000000017941 */ /* 0x000fea0003800200 */
.L_x_24:
[----:B------:R-:W-:-:S04]  /*1070*/  ISETP.NE.U32.AND P1, PT, R12, RZ, PT ;  /* 0x000000ff0c00720c */ /* 0x000fc80003f25070 */
[----:B------:R-:W-:-:S13]  /*1080*/  ISETP.NE.AND.EX P1, PT, RZ, RZ, PT, P1 ;  /* 0x000000ffff00720c */ /* 0x000fda0003f25310 */
[----:B------:R-:W-:Y:S05]  /*1090*/  @!P1 BRA `(.L_x_3) ;  /* 0x0000000400009947 */ /* 0x000fea0003800000 */
[----:B------:R-:W-:Y:S01]  /*10a0*/  ISETP.NE.U32.AND P1, PT, R12, 0x1, PT ;  /* 0x000000010c00780c */ /* 0x000fe20003f25070 */
[----:B------:R-:W-:Y:S03]  /*10b0*/  BSSY.RECONVERGENT B1, `(.L_x_34) ;  /* 0x0000029000017945 */ /* 0x000fe60003800200 */
[----:B------:R-:W-:-:S13]  /*10c0*/  ISETP.NE.AND.EX P1, PT, RZ, RZ, PT, P1 ;  /* 0x000000ffff00720c */ /* 0x000fda0003f25310 */
[----:B------:R-:W-:Y:S05]  /*10d0*/  @!P1 BRA `(.L_x_35) ;  /* 0x0000000000989947 */ /* 0x000fea0003800000 */
[----:B----4-:R-:W-:-:S05]  /*10e0*/  IADD3 R14, P1, PT, R2, R9, RZ ;  /* 0x00000009020e7210 */ /* 0x010fca0007f3e0ff */
[----:B------:R-:W-:-:S05]  /*10f0*/  IMAD.X R15, R3, 0x1, R13, P1 ;  /* 0x00000001030f7824 */ /* 0x000fca00008e060d */
[----:B------:R-:W4:Y:S01]  /*1100*/  LDG.E.U8 R8, desc[UR4][R14.64] ;  /* 0x000000040e087981 */ /* 0x000f22000c1e1100 */
[----:B------:R-:W-:Y:S01]  /*1110*/  BSSY.RECONVERGENT B2, `(.L_x_36) ;  /* 0x000000f000027945 */ /* 0x000fe20003800200 */
[----:B----4-:R-:W-:-:S13]  /*1120*/  ISETP.NE.AND P1, PT, R8, RZ, PT ;  /* 0x000000ff0800720c */ /* 0x010fda0003f25270 */
[----:B------:R-:W-:Y:S05]  /*1130*/  @!P1 BRA `(.L_x_37) ;  /* 0x0000000000309947 */ /* 0x000fea0003800000 */
[----:B------:R-:W4:Y:S01]  /*1140*/  LDCU.64 UR6, c[0x0][0x388] ;  /* 0x00007100ff0677ac */ /* 0x000f220008000a00 */
[----:B-----5:R-:W-:Y:S01]  /*1150*/  IADD3 R8, P1, PT, R6, R9, RZ ;  /* 0x0000000906087210 */ /* 0x020fe20007f3e0ff */
[----:B0123--:R-:W-:-:S04]  /*1160*/  IMAD.MOV.U32 R19, RZ, RZ, 0x1 ;  /* 0x00000001ff137424 */ /* 0x00ffc800078e00ff */
[----:B------:R-:W-:Y:S01]  /*1170*/  IMAD.X R17, R7, 0x1, R13, P1 ;  /* 0x0000000107117824 */ /* 0x000fe200008e060d */
[----:B------:R-:W-:-:S04]  /*1180*/  SHF.L.W.U32 R19, R19, R8, RZ ;  /* 0x0000000813137219 */ /* 0x000fc80000000eff */
[--C-:B------:R-:W-:Y:S02]  /*1190*/  SHF.R.U64 R12, R8, 0x3, R17.reuse ;  /* 0x00000003080c7819 */ /* 0x100fe40000001211 */
[----:B------:R-:W-:Y:S02]  /*11a0*/  SHF.R.U32.HI R17, RZ, 0x3, R17 ;  /* 0x00000003ff117819 */ /* 0x000fe40000011611 */
[----:B------:R-:W-:Y:S02]  /*11b0*/  LOP3.LUT R12, R12, 0xfffffffc, RZ, 0xc0, !PT ;  /* 0xfffffffc0c0c7812 */ /* 0x000fe400078ec0ff */
[----:B------:R-:W-:Y:S02]  /*11c0*/  LOP3.LUT R17, R17, 0x1fffffff, RZ, 0xc0, !PT ;  /* 0x1fffffff11117812 */ /* 0x000fe400078ec0ff */
[----:B----4-:R-:W-:-:S04]  /*11d0*/  IADD3 R16, P1, PT, R12, UR6, RZ ;  /* 0x000000060c107c10 */ /* 0x010fc8000ff3e0ff */
[----:B------:R-:W-:-:S05]  /*11e0*/  IADD3.X R17, PT, PT, R17, UR7, RZ, P1, !PT ;  /* 0x0000000711117c10 */ /* 0x000fca0008ffe4ff */
[----:B------:R4:W-:Y:S04]  /*11f0*/  REDG.E.OR.STRONG.GPU desc[UR4][R16.64], R19 ;  /* 0x000000131000798e */ /* 0x0009e8000f12e104 */
.L_x_37:
[----:B------:R-:W-:Y:S05]  /*1200*/  BSYNC.RECONVERGENT B2 ;  /* 0x0000000000027941 */ /* 0x000fea0003800200 */
.L_x_36:
[----:B------:R-:W2:Y:S01]  /*1210*/  LDG.E.U8 R14, desc[UR4][R14.64+0x1] ;  /* 0x000001040e0e7981 */ /* 0x000ea2000c1e1100 */
[----:B------:R-:W-:Y:S01]  /*1220*/  BSSY.RECONVERGENT B2, `(.L_x_38) ;  /* 0x000000f000027945 */ /* 0x000fe20003800200 */
[----:B--2---:R-:W-:-:S13]  /*1230*/  ISETP.NE.AND P1, PT, R14, RZ, PT ;  /* 0x000000ff0e00720c */ /* 0x004fda0003f25270 */
[----:B------:R-:W-:Y:S05]  /*1240*/  @!P1 BRA `(.L_x_39) ;  /* 0x0000000000309947 */ /* 0x000fea0003800000 */
[----:B------:R-:W2:Y:S01]  /*1250*/  LDCU.64 UR6, c[0x0][0x388] ;  /* 0x00007100ff0677ac */ /* 0x000ea20008000a00 */
[----:B-----5:R-:W-:Y:S01]  /*1260*/  IADD3 R8, P1, P2, R9, 0x1, R6 ;  /* 0x0000000109087810 */ /* 0x020fe20007a3e006 */
[----:B01-34-:R-:W-:-:S03]  /*1270*/  IMAD.MOV.U32 R17, RZ, RZ, 0x1 ;  /* 0x00000001ff117424 */ /* 0x01bfc600078e00ff */
[----:B------:R-:W-:Y:S02]  /*1280*/  IADD3.X R15, PT, PT, R13, RZ, R7, P1, P2 ;  /* 0x000000ff0d0f7210 */ /* 0x000fe40000fe4407 */
[----:B------:R-:W-:Y:S02]  /*1290*/  SHF.L.W.U32 R17, R17, R8, RZ ;  /* 0x0000000811117219 */ /* 0x000fe40000000eff */
[--C-:B------:R-:W-:Y:S02]  /*12a0*/  SHF.R.U64 R12, R8, 0x3, R15.reuse ;  /* 0x00000003080c7819 */ /* 0x100fe4000000120f */
[----:B------:R-:W-:Y:S02]  /*12b0*/  SHF.R.U32.HI R15, RZ, 0x3, R15 ;  /* 0x00000003ff0f7819 */ /* 0x000fe4000001160f */
[----:B------:R-:W-:Y:S02]  /*12c0*/  LOP3.LUT R12, R12, 0xfffffffc, RZ, 0xc0, !PT ;  /* 0xfffffffc0c0c7812 */ /* 0x000fe400078ec0ff */
[----:B------:R-:W-:-:S02]  /*12d0*/  LOP3.LUT R15, R15, 0x1fffffff, RZ, 0xc0, !PT ;  /* 0x1fffffff0f0f7812 */ /* 0x000fc400078ec0ff */
[----:B--2---:R-:W-:-:S04]  /*12e0*/  IADD3 R14, P1, PT, R12, UR6, RZ ;  /* 0x000000060c0e7c10 */ /* 0x004fc8000ff3e0ff */
[----:B------:R-:W-:-:S05]  /*12f0*/  IADD3.X R15, PT, PT, R15, UR7, RZ, P1, !PT ;  /* 0x000000070f0f7c10 */ /* 0x000fca0008ffe4ff */
[----:B------:R2:W-:Y:S04]  /*1300*/  REDG.E.OR.STRONG.GPU desc[UR4][R14.64], R17 ;  /* 0x000000110e00798e */ /* 0x0005e8000f12e104 */
.L_x_39:
[----:B------:R-:W-:Y:S05]  /*1310*/  BSYNC.RECONVERGENT B2 ;  /* 0x0000000000027941 */ /* 0x000fea0003800200 */
.L_x_38:
[----:B------:R-:W-:-:S05]  /*1320*/  IADD3 R9, P1, PT, R9, 0x2, RZ ;  /* 0x0000000209097810 */ /* 0x000fca0007f3e0ff */
[----:B------:R-:W-:-:S08]  /*1330*/  IMAD.X R13, RZ, RZ, R13, P1 ;  /* 0x000000ffff0d7224 */ /* 0x000fd000008e060d */
.L_x_35:
[----:B------:R-:W-:Y:S05]  /*1340*/  BSYNC.RECONVERGENT B1 ;  /* 0x0000000000017941 */ /* 0x000fea0003800200 */
.L_x_34:
[----:B------:R-:W-:-:S04]  /*1350*/  LOP3.LUT R4, R4, 0x1, RZ, 0xc0, !PT ;  /* 0x0000000104047812 */ /* 0x000fc800078ec0ff */
[----:B------:R-:W-:-:S04]  /*1360*/  ISETP.NE.U32.AND P1, PT, R4, 0x1, PT ;  /* 0x000000010400780c */ /* 0x000fc80003f25070 */
[----:B------:R-:W-:-:S13]  /*1370*/  ISETP.NE.U32.AND.EX P1, PT, RZ, RZ, PT, P1 ;  /* 0x000000ffff00720c */ /* 0x000fda0003f25110 */
[----:B------:R-:W-:Y:S05]  /*1380*/  @P1 BRA `(.L_x_3) ;  /* 0x0000000000441947 */ /* 0x000fea0003800000 */
[----:B------:R-:W-:-:S05]  /*1390*/  IADD3 R2, P1, PT, R2, R9, RZ ;  /* 0x0000000902027210 */ /* 0x000fca0007f3e0ff */
[----:B------:R-:W-:-:S05]  /*13a0*/  IMAD.X R3, R3, 0x1, R13, P1 ;  /* 0x0000000103037824 */ /* 0x000fca00008e060d */
[----:B------:R-:W2:Y:S02]  /*13b0*/  LDG.E.U8 R2, desc[UR4][R2.64] ;  /* 0x0000000402027981 */ /* 0x000ea4000c1e1100 */
[----:B--2---:R-:W-:-:S13]  /*13c0*/  ISETP.NE.AND P1, PT, R2, RZ, PT ;  /* 0x000000ff0200720c */ /* 0x004fda0003f25270 */
[----:B------:R-:W-:Y:S05]  /*13d0*/  @!P1 BRA `(.L_x_3) ;  /* 0x0000000000309947 */ /* 0x000fea0003800000 */
[----:B------:R-:W2:Y:S01]  /*13e0*/  LDCU.64 UR6, c[0x0][0x388] ;  /* 0x00007100ff0677ac */ /* 0x000ea20008000a00 */
[----:B-----5:R-:W-:Y:S01]  /*13f0*/  IADD3 R5, P1, PT, R6, R9, RZ ;  /* 0x0000000906057210 */ /* 0x020fe20007f3e0ff */
[----:B------:R-:W-:-:S04]  /*1400*/  IMAD.MOV.U32 R4, RZ, RZ, 0x1 ;  /* 0x00000001ff047424 */ /* 0x000fc800078e00ff */
[----:B------:R-:W-:-:S05]  /*1410*/  IMAD.X R6, R7, 0x1, R13, P1 ;  /* 0x0000000107067824 */ /* 0x000fca00008e060d */
[--C-:B------:R-:W-:Y:S02]  /*1420*/  SHF.R.U64 R2, R5, 0x3, R6.reuse ;  /* 0x0000000305027819 */ /* 0x100fe40000001206 */
[----:B------:R-:W-:Y:S02]  /*1430*/  SHF.R.U32.HI R3, RZ, 0x3, R6 ;  /* 0x00000003ff037819 */ /* 0x000fe40000011606 */
[----:B------:R-:W-:Y:S02]  /*1440*/  LOP3.LUT R2, R2, 0xfffffffc, RZ, 0xc0, !PT ;  /* 0xfffffffc02027812 */ /* 0x000fe400078ec0ff */
[----:B------:R-:W-:Y:S02]  /*1450*/  LOP3.LUT R3, R3, 0x1fffffff, RZ, 0xc0, !PT ;  /* 0x1fffffff03037812 */ /* 0x000fe400078ec0ff */
[----:B--2---:R-:W-:Y:S02]  /*1460*/  IADD3 R2, P1, PT, R2, UR6, RZ ;  /* 0x0000000602027c10 */ /* 0x004fe4000ff3e0ff */
[----:B------:R-:W-:-:S02]  /*1470*/  SHF.L.W.U32 R5, R4, R5, RZ ;  /* 0x0000000504057219 */ /* 0x000fc40000000eff */
[----:B------:R-:W-:-:S05]  /*1480*/  IADD3.X R3, PT, PT, R3, UR7, RZ, P1, !PT ;  /* 0x0000000703037c10 */ /* 0x000fca0008ffe4ff */
[----:B------:R2:W-:Y:S04]  /*1490*/  REDG.E.OR.STRONG.GPU desc[UR4][R2.64], R5 ;  /* 0x000000050200798e */ /* 0x0005e8000f12e104 */
.L_x_3:
[----:B-1----:R-:W-:Y:S05]  /*14a0*/  BSYNC.RECONVERGENT B0 ;  /* 0x0000000000007941 */ /* 0x002fea0003800200 */
.L_x_2:
[----:B------:R-:W-:Y:S05]  /*14b0*/  @!P0 BRA `(.L_x_40) ;  /* 0xffffffec00088947 */ /* 0x000fea000383ffff */
[----:B------:R-:W-:Y:S05]  /*14c0*/  EXIT ;  /* 0x000000000000794d */ /* 0x000fea0003800000 */
.L_x_41:
        /* <DEDUP_REMOVED lines=11> */
.L_x_44:


//--------------------- .text._Z16count_charactersPcPjm --------------------------
	.section	.text._Z16count_charactersPcPjm,"ax",@progbits
	.align	128
        .global         _Z16count_charactersPcPjm
        .type           _Z16count_charactersPcPjm,@function
        .size           _Z16count_charactersPcPjm,(.L_x_45 - _Z16count_charactersPcPjm)
        .other          _Z16count_charactersPcPjm,@"STO_CUDA_ENTRY STV_DEFAULT"
_Z16count_charactersPcPjm:
.text._Z16count_charactersPcPjm:
[----:B------:R-:W-:Y:S01]  /*0000*/  LDC R1, c[0x0][0x37c] ;  /* 0x0000df00ff017b82 */ /* 0x000fe20000000800 */
[----:B------:R-:W0:Y:S07]  /*0010*/  S2R R4, SR_TID.X ;  /* 0x0000000000047919 */ /* 0x000e2e0000002100 */
[----:B------:R-:W0:Y:S01]  /*0020*/  S2UR UR4, SR_CTAID.X ;  /* 0x00000000000479c3 */ /* 0x000e220000002500 */
[----:B------:R-:W1:Y:S07]  /*0030*/  LDCU.64 UR6, c[0x0][0x390] ;  /* 0x00007200ff0677ac */ /* 0x000e6e0008000a00 */
[----:B------:R-:W0:Y:S02]  /*0040*/  LDC R3, c[0x0][0x360] ;  /* 0x0000d800ff037b82 */ /* 0x000e240000000800 */
[----:B0-----:R-:W-:-:S05]  /*0050*/  IMAD R4, R3, UR4, R4 ;  /* 0x0000000403047c24 */ /* 0x001fca000f8e0204 */
[----:B-1----:R-:W-:-:S04]  /*0060*/  ISETP.GE.U32.AND P0, PT, R4, UR6, PT ;  /* 0x0000000604007c0c */ /* 0x002fc8000bf06070 */
[----:B------:R-:W-:-:S13]  /*0070*/  ISETP.GE.U32.AND.EX P0, PT, RZ, UR7, PT, P0 ;  /* 0x00000007ff007c0c */ /* 0x000fda000bf06100 */
[----:B------:R-:W-:Y:S05]  /*0080*/  @P0 EXIT ;  /* 0x000000000000094d */ /* 0x000fea0003800000 */
[----:B------:R-:W0:Y:S01]  /*0090*/  LDCU.64 UR6, c[0x0][0x380] ;  /* 0x00007000ff0677ac */ /* 0x000e220008000a00 */
[----:B------:R-:W1:Y:S01]  /*00a0*/  LDC.64 R2, c[0x0][0x388] ;  /* 0x0000e200ff027b82 */ /* 0x000e620000000a00 */
[----:B------:R-:W2:Y:S01]  /*00b0*/  LDCU.64 UR4, c[0x0][0x358] ;  /* 0x00006b00ff0477ac */ /* 0x000ea20008000a00 */
[----:B0-----:R-:W-:-:S05]  /*00c0*/  IADD3 R4, P0, PT, R4, UR6, RZ ;  /* 0x0000000604047c10 */ /* 0x001fca000ff1e0ff */
[----:B------:R-:W-:-:S06]  /*00d0*/  IMAD.X R5, RZ, RZ, UR7, P0 ;  /* 0x00000007ff057e24 */ /* 0x000fcc00080e06ff */
[----:B--2---:R-:W1:Y:S01]  /*00e0*/  LDG.E.U8 R5, desc[UR4][R4.64] ;  /* 0x0000000404057981 */ /* 0x004e62000c1e1100 */
[----:B------:R-:W-:Y:S02]  /*00f0*/  HFMA2 R7, -RZ, RZ, 0, 5.9604644775390625e-08 ;  /* 0x00000001ff077431 */ /* 0x000fe400000001ff */
[----:B-1----:R-:W-:-:S05]  /*0100*/  IMAD.WIDE.U32 R2, R5, 0x4, R2 ;  /* 0x0000000405027825 */ /* 0x002fca00078e0002 */
[----:B------:R-:W-:Y:S01]  /*0110*/  REDG.E.ADD.STRONG.GPU desc[UR4][R2.64], R7 ;  /* 0x000000070200798e */ /* 0x000fe2000c12e104 */
[----:B------:R-:W-:Y:S05]  /*0120*/  EXIT ;  /* 0x000000000000794d */ /* 0x000fea0003800000 */
.L_x_42:
        /* <DEDUP_REMOVED lines=13> */
.L_x_45:


//--------------------- .nv.shared.reserved.0     --------------------------
	.section	.nv.shared.reserved.0,"aw",@nobits
	.weak		__nv_reservedSMEM_offset_0_alias
	.size		__nv_reservedSMEM_offset_0_alias, 0, 64
	.other		__nv_reservedSMEM_offset_0_alias,@"STO_CUDA_RESERVED_SHARED STV_DEFAULT"
__nv_reservedSMEM_offset_0_alias:
	.zero		0
	.zero		64


//--------------------- .nv.constant0._Z12encrypt_dataPcS_m --------------------------
	.section	.nv.constant0._Z12encrypt_dataPcS_m,"a",@progbits
	.sectionflags	@""
	.align	4
.nv.constant0._Z12encrypt_dataPcS_m:
	.zero		920


//--------------------- .nv.constant0._Z13compress_dataPcPjP11HuffmanCodemPy --------------------------
	.section	.nv.constant0._Z13compress_dataPcPjP11HuffmanCodemPy,"a",@progbits
	.sectionflags	@""
	.align	4
.nv.constant0._Z13compress_dataPcPjP11HuffmanCodemPy:
	.zero		936


//--------------------- .nv.constant0._Z16count_charactersPcPjm --------------------------
	.section	.nv.constant0._Z16count_charactersPcPjm,"a",@progbits
	.sectionflags	@""
	.align	4
.nv.constant0._Z16count_charactersPcPjm:
	.zero		920


//--------------------- SYMBOLS --------------------------

	.type		.nv.reservedSmem.offset0,@object
	.size		.nv.reservedSmem.offset0,0x4
